//
// Generated by NVIDIA NVVM Compiler
//
// Compiler Build ID: CL-36424714
// Cuda compilation tools, release 13.0, V13.0.88
// Based on NVVM 20.0.0
//

.version 9.0
.target sm_100
.address_size 64

	// .globl	_Z7kernel0iiPd

.visible .entry _Z7kernel0iiPd(
	.param .u32 _Z7kernel0iiPd_param_0,
	.param .u32 _Z7kernel0iiPd_param_1,
	.param .u64 .ptr .align 1 _Z7kernel0iiPd_param_2
)
{
	.reg .b32 	%r<4>;
	.reg .b64 	%rd<5>;
	.reg .b64 	%fd<3>;

	ld.param.u32 	%r1, [_Z7kernel0iiPd_param_0];
	ld.param.u32 	%r2, [_Z7kernel0iiPd_param_1];
	ld.param.u64 	%rd1, [_Z7kernel0iiPd_param_2];
	cvta.to.global.u64 	%rd2, %rd1;
	mad.lo.s32 	%r3, %r2, %r1, %r2;
	mul.wide.s32 	%rd3, %r3, 8;
	add.s64 	%rd4, %rd2, %rd3;
	ld.global.f64 	%fd1, [%rd4];
	sqrt.rn.f64 	%fd2, %fd1;
	st.global.f64 	[%rd4], %fd2;
	ret;

}
	// .globl	_Z7kernel1iiPd
.visible .entry _Z7kernel1iiPd(
	.param .u32 _Z7kernel1iiPd_param_0,
	.param .u32 _Z7kernel1iiPd_param_1,
	.param .u64 .ptr .align 1 _Z7kernel1iiPd_param_2
)
{
	.reg .pred 	%p<4>;
	.reg .b32 	%r<9>;
	.reg .b64 	%rd<7>;
	.reg .b64 	%fd<4>;

	ld.param.u32 	%r2, [_Z7kernel1iiPd_param_0];
	ld.param.u32 	%r3, [_Z7kernel1iiPd_param_1];
	ld.param.u64 	%rd1, [_Z7kernel1iiPd_param_2];
	mov.u32 	%r4, %ntid.x;
	mov.u32 	%r5, %ctaid.x;
	mov.u32 	%r6, %tid.x;
	mad.lo.s32 	%r1, %r4, %r5, %r6;
	setp.ge.s32 	%p1, %r1, %r2;
	setp.le.s32 	%p2, %r1, %r3;
	or.pred  	%p3, %p1, %p2;
	@%p3 bra 	$L__BB1_2;
	cvta.to.global.u64 	%rd2, %rd1;
	mad.lo.s32 	%r7, %r1, %r2, %r3;
	mul.wide.s32 	%rd3, %r7, 8;
	add.s64 	%rd4, %rd2, %rd3;
	ld.global.f64 	%fd1, [%rd4];
	mad.lo.s32 	%r8, %r3, %r2, %r3;
	mul.wide.s32 	%rd5, %r8, 8;
	add.s64 	%rd6, %rd2, %rd5;
	ld.global.f64 	%fd2, [%rd6];
	div.rn.f64 	%fd3, %fd1, %fd2;
	st.global.f64 	[%rd4], %fd3;
$L__BB1_2:
	ret;

}
	// .globl	_Z7kernel2iiPd
.visible .entry _Z7kernel2iiPd(
	.param .u32 _Z7kernel2iiPd_param_0,
	.param .u32 _Z7kernel2iiPd_param_1,
	.param .u64 .ptr .align 1 _Z7kernel2iiPd_param_2
)
{
	.reg .pred 	%p<8>;
	.reg .b32 	%r<16>;
	.reg .b64 	%rd<9>;
	.reg .b64 	%fd<6>;

	ld.param.u32 	%r3, [_Z7kernel2iiPd_param_0];
	ld.param.u32 	%r4, [_Z7kernel2iiPd_param_1];
	ld.param.u64 	%rd1, [_Z7kernel2iiPd_param_2];
	mov.u32 	%r5, %ntid.x;
	mov.u32 	%r6, %ctaid.x;
	mov.u32 	%r7, %tid.x;
	mad.lo.s32 	%r1, %r5, %r6, %r7;
	mov.u32 	%r8, %ntid.y;
	mov.u32 	%r9, %ctaid.y;
	mov.u32 	%r10, %tid.y;
	mad.lo.s32 	%r2, %r8, %r9, %r10;
	min.s32 	%r11, %r3, %r1;
	setp.le.s32 	%p1, %r11, %r4;
	setp.ge.s32 	%p2, %r1, %r3;
	setp.ge.s32 	%p3, %r4, %r2;
	or.pred  	%p4, %p2, %p3;
	or.pred  	%p5, %p4, %p1;
	setp.gt.s32 	%p6, %r2, %r1;
	or.pred  	%p7, %p6, %p5;
	@%p7 bra 	$L__BB2_2;
	cvta.to.global.u64 	%rd2, %rd1;
	mul.lo.s32 	%r12, %r1, %r3;
	add.s32 	%r13, %r12, %r4;
	mul.wide.s32 	%rd3, %r13, 8;
	add.s64 	%rd4, %rd2, %rd3;
	ld.global.f64 	%fd1, [%rd4];
	mad.lo.s32 	%r14, %r2, %r3, %r4;
	mul.wide.s32 	%rd5, %r14, 8;
	add.s64 	%rd6, %rd2, %rd5;
	ld.global.f64 	%fd2, [%rd6];
	mul.f64 	%fd3, %fd1, %fd2;
	add.s32 	%r15, %r12, %r2;
	mul.wide.s32 	%rd7, %r15, 8;
	add.s64 	%rd8, %rd2, %rd7;
	ld.global.f64 	%fd4, [%rd8];
	sub.f64 	%fd5, %fd4, %fd3;
	st.global.f64 	[%rd8], %fd5;
$L__BB2_2:
	ret;

}


// ===== COMPILED SASS (sm_100) =====

	.target	sm_100

	.elftype	@"ET_EXEC"


//--------------------- .note.nv.tkinfo           --------------------------
	.section	.note.nv.tkinfo,"",@"SHT_NOTE"
	.sectionflags	@"SHF_NOTE_NV_TKINFO"
	.tkinfo
        /*0018*/ 	.word	0x00000002
        /*0030*/ 	.string	""
        /*0030*/ 	.string	"ptxas"
        /*0030*/ 	.string	"Cuda compilation tools, release 13.0, V13.0.88"
        /*0030*/ 	.string	"Build cuda_13.0.r13.0/compiler.36424714_0"
        /*0030*/ 	.string	"-arch sm_100 -m 64 "



//--------------------- .note.nv.cuinfo           --------------------------
	.section	.note.nv.cuinfo,"",@"SHT_NOTE"
	.sectionflags	@"SHF_NOTE_NV_CUINFO"
        /*0018*/ 	.short	0x0002
        /*001a*/ 	.short	0x0064
        /*001c*/ 	.short	0x0082
	.zero		2


//--------------------- .nv.info                  --------------------------
	.section	.nv.info,"",@"SHT_CUDA_INFO"
	.align	4


	//----- nvinfo : EIATTR_REGCOUNT
	.align		4
        /*0000*/ 	.byte	0x04, 0x2f
        /*0002*/ 	.short	(.L_1 - .L_0)
	.align		4
.L_0:
        /*0004*/ 	.word	index@(_Z7kernel0iiPd)
        /*0008*/ 	.word	0x00000014


	//----- nvinfo : EIATTR_FRAME_SIZE
	.align		4
.L_1:
        /*000c*/ 	.byte	0x04, 0x11
        /*000e*/ 	.short	(.L_3 - .L_2)
	.align		4
.L_2:
        /*0010*/ 	.word	index@($__internal_1_$__cuda_sm20_dsqrt_rn_f64_mediumpath_v1)
        /*0014*/ 	.word	0x00000000


	//----- nvinfo : EIATTR_FRAME_SIZE
	.align		4
.L_3:
        /*0018*/ 	.byte	0x04, 0x11
        /*001a*/ 	.short	(.L_5 - .L_4)
	.align		4
.L_4:
        /*001c*/ 	.word	index@(_Z7kernel0iiPd)
        /*0020*/ 	.word	0x00000000


	//----- nvinfo : EIATTR_REGCOUNT
	.align		4
.L_5:
        /*0024*/ 	.byte	0x04, 0x2f
        /*0026*/ 	.short	(.L_7 - .L_6)
	.align		4
.L_6:
        /*0028*/ 	.word	index@(_Z7kernel1iiPd)
        /*002c*/ 	.word	0x0000001a


	//----- nvinfo : EIATTR_FRAME_SIZE
	.align		4
.L_7:
        /*0030*/ 	.byte	0x04, 0x11
        /*0032*/ 	.short	(.L_9 - .L_8)
	.align		4
.L_8:
        /*0034*/ 	.word	index@($__internal_0_$__cuda_sm20_div_rn_f64_full)
        /*0038*/ 	.word	0x00000000


	//----- nvinfo : EIATTR_FRAME_SIZE
	.align		4
.L_9:
        /*003c*/ 	.byte	0x04, 0x11
        /*003e*/ 	.short	(.L_11 - .L_10)
	.align		4
.L_10:
        /*0040*/ 	.word	index@(_Z7kernel1iiPd)
        /*0044*/ 	.word	0x00000000


	//----- nvinfo : EIATTR_REGCOUNT
	.align		4
.L_11:
        /*0048*/ 	.byte	0x04, 0x2f
        /*004a*/ 	.short	(.L_13 - .L_12)
	.align		4
.L_12:
        /*004c*/ 	.word	index@(_Z7kernel2iiPd)
        /*0050*/ 	.word	0x0000000e


	//----- nvinfo : EIATTR_FRAME_SIZE
	.align		4
.L_13:
        /*0054*/ 	.byte	0x04, 0x11
        /*0056*/ 	.short	(.L_15 - .L_14)
	.align		4
.L_14:
        /*0058*/ 	.word	index@(_Z7kernel2iiPd)
        /*005c*/ 	.word	0x00000000


	//----- nvinfo : EIATTR_MIN_STACK_SIZE
	.align		4
.L_15:
        /*0060*/ 	.byte	0x04, 0x12
        /*0062*/ 	.short	(.L_17 - .L_16)
	.align		4
.L_16:
        /*0064*/ 	.word	index@(_Z7kernel2iiPd)
        /*0068*/ 	.word	0x00000000


	//----- nvinfo : EIATTR_MIN_STACK_SIZE
	.align		4
.L_17:
        /*006c*/ 	.byte	0x04, 0x12
        /*006e*/ 	.short	(.L_19 - .L_18)
	.align		4
.L_18:
        /*0070*/ 	.word	index@(_Z7kernel1iiPd)
        /*0074*/ 	.word	0x00000000


	//----- nvinfo : EIATTR_MIN_STACK_SIZE
	.align		4
.L_19:
        /*0078*/ 	.byte	0x04, 0x12
        /*007a*/ 	.short	(.L_21 - .L_20)
	.align		4
.L_20:
        /*007c*/ 	.word	index@(_Z7kernel0iiPd)
        /*0080*/ 	.word	0x00000000
.L_21:


//--------------------- .nv.compat                --------------------------
	.section	.nv.compat,"",@"SHT_CUDA_COMPAT_INFO"
	.align	4
        /*0000*/ 	.byte	0x02, 0x09, 0x00, 0x00, 0x02, 0x02, 0x01, 0x00, 0x02, 0x05, 0x05, 0x00, 0x03, 0x07, 0x01, 0x01
        /*0010*/ 	.byte	0x02, 0x03, 0x00, 0x00, 0x02, 0x06, 0x01, 0x00, 0x04, 0x0b, 0x08, 0x00, 0x01, 0x00, 0x00, 0x00
        /*0020*/ 	.byte	0x00, 0x00, 0x00, 0x00


//--------------------- .nv.info._Z7kernel2iiPd   --------------------------
	.section	.nv.info._Z7kernel2iiPd,"",@"SHT_CUDA_INFO"
	.sectionflags	@""
	.align	4


	//----- nvinfo : EIATTR_CUDA_API_VERSION
	.align		4
        /*0000*/ 	.byte	0x04, 0x37
        /*0002*/ 	.short	(.L_23 - .L_22)
.L_22:
        /*0004*/ 	.word	0x00000082


	//----- nvinfo : EIATTR_KPARAM_INFO
	.align		4
.L_23:
        /*0008*/ 	.byte	0x04, 0x17
        /*000a*/ 	.short	(.L_25 - .L_24)
.L_24:
        /*000c*/ 	.word	0x00000000
        /*0010*/ 	.short	0x0002
        /*0012*/ 	.short	0x0008
        /*0014*/ 	.byte	0x00, 0xf5, 0x21, 0x00


	//----- nvinfo : EIATTR_KPARAM_INFO
	.align		4
.L_25:
        /*0018*/ 	.byte	0x04, 0x17
        /*001a*/ 	.short	(.L_27 - .L_26)
.L_26:
        /*001c*/ 	.word	0x00000000
        /*0020*/ 	.short	0x0001
        /*0022*/ 	.short	0x0004
        /*0024*/ 	.byte	0x00, 0xf0, 0x11, 0x00


	//----- nvinfo : EIATTR_KPARAM_INFO
	.align		4
.L_27:
        /*0028*/ 	.byte	0x04, 0x17
        /*002a*/ 	.short	(.L_29 - .L_28)
.L_28:
        /*002c*/ 	.word	0x00000000
        /*0030*/ 	.short	0x0000
        /*0032*/ 	.short	0x0000
        /*0034*/ 	.byte	0x00, 0xf0, 0x11, 0x00


	//----- nvinfo : EIATTR_SPARSE_MMA_MASK
	.align		4
.L_29:
        /*0038*/ 	.byte	0x03, 0x50
        /*003a*/ 	.short	0x0000


	//----- nvinfo : EIATTR_MAXREG_COUNT
	.align		4
        /*003c*/ 	.byte	0x03, 0x1b
        /*003e*/ 	.short	0x00ff


	//----- nvinfo : EIATTR_MERCURY_ISA_VERSION
	.align		4
        /*0040*/ 	.byte	0x03, 0x5f
        /*0042*/ 	.short	0x0101


	//----- nvinfo : EIATTR_VRC_CTA_INIT_COUNT
	.align		4
        /*0044*/ 	.byte	0x02, 0x4a
	.zero		1
	.zero		1


	//----- nvinfo : EIATTR_EXIT_INSTR_OFFSETS
	.align		4
        /*0048*/ 	.byte	0x04, 0x1c
        /*004a*/ 	.short	(.L_31 - .L_30)


	//   ....[0]....
.L_30:
        /*004c*/ 	.word	0x000000f0


	//   ....[1]....
        /*0050*/ 	.word	0x000001d0


	//----- nvinfo : EIATTR_CBANK_PARAM_SIZE
	.align		4
.L_31:
        /*0054*/ 	.byte	0x03, 0x19
        /*0056*/ 	.short	0x0010


	//----- nvinfo : EIATTR_PARAM_CBANK
	.align		4
        /*0058*/ 	.byte	0x04, 0x0a
        /*005a*/ 	.short	(.L_33 - .L_32)
	.align		4
.L_32:
        /*005c*/ 	.word	index@(.nv.constant0._Z7kernel2iiPd)
        /*0060*/ 	.short	0x0380
        /*0062*/ 	.short	0x0010


	//----- nvinfo : EIATTR_SW_WAR
	.align		4
.L_33:
        /*0064*/ 	.byte	0x04, 0x36
        /*0066*/ 	.short	(.L_35 - .L_34)
.L_34:
        /*0068*/ 	.word	0x00000008
.L_35:


//--------------------- .nv.info._Z7kernel1iiPd   --------------------------
	.section	.nv.info._Z7kernel1iiPd,"",@"SHT_CUDA_INFO"
	.sectionflags	@""
	.align	4


	//----- nvinfo : EIATTR_CUDA_API_VERSION
	.align		4
        /*0000*/ 	.byte	0x04, 0x37
        /*0002*/ 	.short	(.L_37 - .L_36)
.L_36:
        /*0004*/ 	.word	0x00000082


	//----- nvinfo : EIATTR_KPARAM_INFO
	.align		4
.L_37:
        /*0008*/ 	.byte	0x04, 0x17
        /*000a*/ 	.short	(.L_39 - .L_38)
.L_38:
        /*000c*/ 	.word	0x00000000
        /*0010*/ 	.short	0x0002
        /*0012*/ 	.short	0x0008
        /*0014*/ 	.byte	0x00, 0xf5, 0x21, 0x00


	//----- nvinfo : EIATTR_KPARAM_INFO
	.align		4
.L_39:
        /*0018*/ 	.byte	0x04, 0x17
        /*001a*/ 	.short	(.L_41 - .L_40)
.L_40:
        /*001c*/ 	.word	0x00000000
        /*0020*/ 	.short	0x0001
        /*0022*/ 	.short	0x0004
        /*0024*/ 	.byte	0x00, 0xf0, 0x11, 0x00


	//----- nvinfo : EIATTR_KPARAM_INFO
	.align		4
.L_41:
        /*0028*/ 	.byte	0x04, 0x17
        /*002a*/ 	.short	(.L_43 - .L_42)
.L_42:
        /*002c*/ 	.word	0x00000000
        /*0030*/ 	.short	0x0000
        /*0032*/ 	.short	0x0000
        /*0034*/ 	.byte	0x00, 0xf0, 0x11, 0x00


	//----- nvinfo : EIATTR_SPARSE_MMA_MASK
	.align		4
.L_43:
        /*0038*/ 	.byte	0x03, 0x50
        /*003a*/ 	.short	0x0000


	//----- nvinfo : EIATTR_MAXREG_COUNT
	.align		4
        /*003c*/ 	.byte	0x03, 0x1b
        /*003e*/ 	.short	0x00ff


	//----- nvinfo : EIATTR_MERCURY_ISA_VERSION
	.align		4
        /*0040*/ 	.byte	0x03, 0x5f
        /*0042*/ 	.short	0x0101


	//----- nvinfo : EIATTR_VRC_CTA_INIT_COUNT
	.align		4
        /*0044*/ 	.byte	0x02, 0x4a
	.zero		1
	.zero		1


	//----- nvinfo : EIATTR_EXIT_INSTR_OFFSETS
	.align		4
        /*0048*/ 	.byte	0x04, 0x1c
        /*004a*/ 	.short	(.L_45 - .L_44)


	//   ....[0]....
.L_44:
        /*004c*/ 	.word	0x00000080


	//   ....[1]....
        /*0050*/ 	.word	0x00000260


	//----- nvinfo : EIATTR_CRS_STACK_SIZE
	.align		4
.L_45:
        /*0054*/ 	.byte	0x04, 0x1e
        /*0056*/ 	.short	(.L_47 - .L_46)
.L_46:
        /*0058*/ 	.word	0x00000000


	//----- nvinfo : EIATTR_CBANK_PARAM_SIZE
	.align		4
.L_47:
        /*005c*/ 	.byte	0x03, 0x19
        /*005e*/ 	.short	0x0010


	//----- nvinfo : EIATTR_PARAM_CBANK
	.align		4
        /*0060*/ 	.byte	0x04, 0x0a
        /*0062*/ 	.short	(.L_49 - .L_48)
	.align		4
.L_48:
        /*0064*/ 	.word	index@(.nv.constant0._Z7kernel1iiPd)
        /*0068*/ 	.short	0x0380
        /*006a*/ 	.short	0x0010


	//----- nvinfo : EIATTR_SW_WAR
	.align		4
.L_49:
        /*006c*/ 	.byte	0x04, 0x36
        /*006e*/ 	.short	(.L_51 - .L_50)
.L_50:
        /*0070*/ 	.word	0x00000008
.L_51:


//--------------------- .nv.info._Z7kernel0iiPd   --------------------------
	.section	.nv.info._Z7kernel0iiPd,"",@"SHT_CUDA_INFO"
	.sectionflags	@""
	.align	4


	//----- nvinfo : EIATTR_CUDA_API_VERSION
	.align		4
        /*0000*/ 	.byte	0x04, 0x37
        /*0002*/ 	.short	(.L_53 - .L_52)
.L_52:
        /*0004*/ 	.word	0x00000082


	//----- nvinfo : EIATTR_KPARAM_INFO
	.align		4
.L_53:
        /*0008*/ 	.byte	0x04, 0x17
        /*000a*/ 	.short	(.L_55 - .L_54)
.L_54:
        /*000c*/ 	.word	0x00000000
        /*0010*/ 	.short	0x0002
        /*0012*/ 	.short	0x0008
        /*0014*/ 	.byte	0x00, 0xf5, 0x21, 0x00


	//----- nvinfo : EIATTR_KPARAM_INFO
	.align		4
.L_55:
        /*0018*/ 	.byte	0x04, 0x17
        /*001a*/ 	.short	(.L_57 - .L_56)
.L_56:
        /*001c*/ 	.word	0x00000000
        /*0020*/ 	.short	0x0001
        /*0022*/ 	.short	0x0004
        /*0024*/ 	.byte	0x00, 0xf0, 0x11, 0x00


	//----- nvinfo : EIATTR_KPARAM_INFO
	.align		4
.L_57:
        /*0028*/ 	.byte	0x04, 0x17
        /*002a*/ 	.short	(.L_59 - .L_58)
.L_58:
        /*002c*/ 	.word	0x00000000
        /*0030*/ 	.short	0x0000
        /*0032*/ 	.short	0x0000
        /*0034*/ 	.byte	0x00, 0xf0, 0x11, 0x00


	//----- nvinfo : EIATTR_SPARSE_MMA_MASK
	.align		4
.L_59:
        /*0038*/ 	.byte	0x03, 0x50
        /*003a*/ 	.short	0x0000


	//----- nvinfo : EIATTR_MAXREG_COUNT
	.align		4
        /*003c*/ 	.byte	0x03, 0x1b
        /*003e*/ 	.short	0x00ff


	//----- nvinfo : EIATTR_MERCURY_ISA_VERSION
	.align		4
        /*0040*/ 	.byte	0x03, 0x5f
        /*0042*/ 	.short	0x0101


	//----- nvinfo : EIATTR_VRC_CTA_INIT_COUNT
	.align		4
        /*0044*/ 	.byte	0x02, 0x4a
	.zero		1
	.zero		1


	//----- nvinfo : EIATTR_EXIT_INSTR_OFFSETS
	.align		4
        /*0048*/ 	.byte	0x04, 0x1c
        /*004a*/ 	.short	(.L_61 - .L_60)


	//   ....[0]....
.L_60:
        /*004c*/ 	.word	0x000001a0


	//----- nvinfo : EIATTR_CRS_STACK_SIZE
	.align		4
.L_61:
        /*0050*/ 	.byte	0x04, 0x1e
        /*0052*/ 	.short	(.L_63 - .L_62)
.L_62:
        /*0054*/ 	.word	0x00000000


	//----- nvinfo : EIATTR_CBANK_PARAM_SIZE
	.align		4
.L_63:
        /*0058*/ 	.byte	0x03, 0x19
        /*005a*/ 	.short	0x0010


	//----- nvinfo : EIATTR_PARAM_CBANK
	.align		4
        /*005c*/ 	.byte	0x04, 0x0a
        /*005e*/ 	.short	(.L_65 - .L_64)
	.align		4
.L_64:
        /*0060*/ 	.word	index@(.nv.constant0._Z7kernel0iiPd)
        /*0064*/ 	.short	0x0380
        /*0066*/ 	.short	0x0010


	//----- nvinfo : EIATTR_SW_WAR
	.align		4
.L_65:
        /*0068*/ 	.byte	0x04, 0x36
        /*006a*/ 	.short	(.L_67 - .L_66)
.L_66:
        /*006c*/ 	.word	0x00000008
.L_67:


//--------------------- .nv.callgraph             --------------------------
	.section	.nv.callgraph,"",@"SHT_CUDA_CALLGRAPH"
	.align	4
	.sectionentsize	8
	.align		4
        /*0000*/ 	.word	0x00000000
	.align		4
        /*0004*/ 	.word	0xffffffff
	.align		4
        /*0008*/ 	.word	0x00000000
	.align		4
        /*000c*/ 	.word	0xfffffffe
	.align		4
        /*0010*/ 	.word	0x00000000
	.align		4
        /*0014*/ 	.word	0xfffffffd
	.align		4
        /*0018*/ 	.word	0x00000000
	.align		4
        /*001c*/ 	.word	0xfffffffc


//--------------------- .text._Z7kernel2iiPd      --------------------------
	.section	.text._Z7kernel2iiPd,"ax",@progbits
	.align	128
        .global         _Z7kernel2iiPd
        .type           _Z7kernel2iiPd,@function
        .size           _Z7kernel2iiPd,(.L_x_16 - _Z7kernel2iiPd)
        .other          _Z7kernel2iiPd,@"STO_CUDA_ENTRY STV_DEFAULT"
_Z7kernel2iiPd:
.text._Z7kernel2iiPd:
[----:B------:R-:W-:Y:S01]  /*0000*/  LDC R1, c[0x0][0x37c] ;  /* 0x0000df00ff017b82 */ /* 0x000fe20000000800 */
[----:B------:R-:W0:Y:S01]  /*0010*/  S2R R0, SR_CTAID.Y ;  /* 0x0000000000007919 */ /* 0x000e220000002600 */
[----:B------:R-:W1:Y:S06]  /*0020*/  LDCU UR4, c[0x0][0x360] ;  /* 0x00006c00ff0477ac */ /* 0x000e6c0008000800 */
[----:B------:R-:W2:Y:S01]  /*0030*/  LDC.64 R8, c[0x0][0x380] ;  /* 0x0000e000ff087b82 */ /* 0x000ea20000000a00 */
[----:B------:R-:W0:Y:S01]  /*0040*/  S2R R5, SR_TID.Y ;  /* 0x0000000000057919 */ /* 0x000e220000002200 */
[----:B------:R-:W0:Y:S01]  /*0050*/  LDCU UR5, c[0x0][0x364] ;  /* 0x00006c80ff0577ac */ /* 0x000e220008000800 */
[----:B------:R-:W1:Y:S01]  /*0060*/  S2R R3, SR_CTAID.X ;  /* 0x0000000000037919 */ /* 0x000e620000002500 */
[----:B------:R-:W1:Y:S01]  /*0070*/  S2R R2, SR_TID.X ;  /* 0x0000000000027919 */ /* 0x000e620000002100 */
[----:B0-----:R-:W-:-:S05]  /*0080*/  IMAD R0, R0, UR5, R5 ;  /* 0x0000000500007c24 */ /* 0x001fca000f8e0205 */
[----:B--2---:R-:W-:Y:S01]  /*0090*/  ISETP.GT.AND P0, PT, R0, R9, PT ;  /* 0x000000090000720c */ /* 0x004fe20003f04270 */
[----:B-1----:R-:W-:-:S05]  /*00a0*/  IMAD R3, R3, UR4, R2 ;  /* 0x0000000403037c24 */ /* 0x002fca000f8e0202 */
[CC--:B------:R-:W-:Y:S02]  /*00b0*/  VIMNMX R2, PT, PT, R3.reuse, R8.reuse, PT ;  /* 0x0000000803027248 */ /* 0x0c0fe40003fe0100 */
[----:B------:R-:W-:-:S04]  /*00c0*/  ISETP.GE.OR P0, PT, R3, R8, !P0 ;  /* 0x000000080300720c */ /* 0x000fc80004706670 */
[----:B------:R-:W-:-:S04]  /*00d0*/  ISETP.LE.OR P0, PT, R2, R9, P0 ;  /* 0x000000090200720c */ /* 0x000fc80000703670 */
[----:B------:R-:W-:-:S13]  /*00e0*/  ISETP.GT.OR P0, PT, R0, R3, P0 ;  /* 0x000000030000720c */ /* 0x000fda0000704670 */
[----:B------:R-:W-:Y:S05]  /*00f0*/  @P0 EXIT ;  /* 0x000000000000094d */ /* 0x000fea0003800000 */
[----:B------:R-:W0:Y:S01]  /*0100*/  LDC.64 R6, c[0x0][0x388] ;  /* 0x0000e200ff067b82 */ /* 0x000e220000000a00 */
[----:B------:R-:W1:Y:S01]  /*0110*/  LDCU.64 UR4, c[0x0][0x358] ;  /* 0x00006b00ff0477ac */ /* 0x000e620008000a00 */
[CCC-:B------:R-:W-:Y:S02]  /*0120*/  IMAD R5, R3.reuse, R8.reuse, R9.reuse ;  /* 0x0000000803057224 */ /* 0x1c0fe400078e0209 */
[-C--:B------:R-:W-:Y:S02]  /*0130*/  IMAD R9, R0, R8.reuse, R9 ;  /* 0x0000000800097224 */ /* 0x080fe400078e0209 */
[----:B------:R-:W-:Y:S02]  /*0140*/  IMAD R11, R3, R8, R0 ;  /* 0x00000008030b7224 */ /* 0x000fe400078e0200 */
[----:B0-----:R-:W-:-:S04]  /*0150*/  IMAD.WIDE R2, R5, 0x8, R6 ;  /* 0x0000000805027825 */ /* 0x001fc800078e0206 */
[--C-:B------:R-:W-:Y:S02]  /*0160*/  IMAD.WIDE R4, R9, 0x8, R6.reuse ;  /* 0x0000000809047825 */ /* 0x100fe400078e0206 */
[----:B-1----:R-:W2:Y:S02]  /*0170*/  LDG.E.64 R2, desc[UR4][R2.64] ;  /* 0x0000000402027981 */ /* 0x002ea4000c1e1b00 */
[----:B------:R-:W-:Y:S02]  /*0180*/  IMAD.WIDE R6, R11, 0x8, R6 ;  /* 0x000000080b067825 */ /* 0x000fe400078e0206 */
[----:B------:R-:W2:Y:S04]  /*0190*/  LDG.E.64 R4, desc[UR4][R4.64] ;  /* 0x0000000404047981 */ /* 0x000ea8000c1e1b00 */
[----:B------:R-:W2:Y:S02]  /*01a0*/  LDG.E.64 R8, desc[UR4][R6.64] ;  /* 0x0000000406087981 */ /* 0x000ea4000c1e1b00 */
[----:B--2---:R-:W-:-:S07]  /*01b0*/  DFMA R8, -R2, R4, R8 ;  /* 0x000000040208722b */ /* 0x004fce0000000108 */
[----:B------:R-:W-:Y:S01]  /*01c0*/  STG.E.64 desc[UR4][R6.64], R8 ;  /* 0x0000000806007986 */ /* 0x000fe2000c101b04 */
[----:B------:R-:W-:Y:S05]  /*01d0*/  EXIT ;  /* 0x000000000000794d */ /* 0x000fea0003800000 */
.L_x_0:
[----:B------:R-:W-:-:S00]  /*01e0*/  BRA `(.L_x_0) ;  /* 0xfffffffc00fc7947 */ /* 0x000fc0000383ffff */
[----:B------:R-:W-:-:S00]  /*01f0*/  NOP ;  /* 0x0000000000007918 */ /* 0x000fc00000000000 */
        /* <DEDUP_REMOVED lines=8> */
.L_x_16:


//--------------------- .text._Z7kernel1iiPd      --------------------------
	.section	.text._Z7kernel1iiPd,"ax",@progbits
	.align	128
        .global         _Z7kernel1iiPd
        .type           _Z7kernel1iiPd,@function
        .size           _Z7kernel1iiPd,(.L_x_14 - _Z7kernel1iiPd)
        .other          _Z7kernel1iiPd,@"STO_CUDA_ENTRY STV_DEFAULT"
_Z7kernel1iiPd:
.text._Z7kernel1iiPd:
[----:B------:R-:W-:Y:S01]  /*0000*/  LDC R1, c[0x0][0x37c] ;  /* 0x0000df00ff017b82 */ /* 0x000fe20000000800 */
[----:B------:R-:W0:Y:S07]  /*0010*/  S2R R0, SR_CTAID.X ;  /* 0x0000000000007919 */ /* 0x000e2e0000002500 */
[----:B------:R-:W1:Y:S01]  /*0020*/  LDC.64 R8, c[0x0][0x380] ;  /* 0x0000e000ff087b82 */ /* 0x000e620000000a00 */
[----:B------:R-:W0:Y:S01]  /*0030*/  LDCU UR4, c[0x0][0x360] ;  /* 0x00006c00ff0477ac */ /* 0x000e220008000800 */
[----:B------:R-:W0:Y:S02]  /*0040*/  S2R R3, SR_TID.X ;  /* 0x0000000000037919 */ /* 0x000e240000002100 */
[----:B0-----:R-:W-:-:S05]  /*0050*/  IMAD R0, R0, UR4, R3 ;  /* 0x0000000400007c24 */ /* 0x001fca000f8e0203 */
[----:B-1----:R-:W-:-:S04]  /*0060*/  ISETP.GT.AND P0, PT, R0, R9, PT ;  /* 0x000000090000720c */ /* 0x002fc80003f04270 */
[----:B------:R-:W-:-:S13]  /*0070*/  ISETP.GE.OR P0, PT, R0, R8, !P0 ;  /* 0x000000080000720c */ /* 0x000fda0004706670 */
[----:B------:R-:W-:Y:S05]  /*0080*/  @P0 EXIT ;  /* 0x000000000000094d */ /* 0x000fea0003800000 */
[----:B------:R-:W0:Y:S01]  /*0090*/  LDC.64 R4, c[0x0][0x388] ;  /* 0x0000e200ff047b82 */ /* 0x000e220000000a00 */
[----:B------:R-:W1:Y:S01]  /*00a0*/  LDCU.64 UR4, c[0x0][0x358] ;  /* 0x00006b00ff0477ac */ /* 0x000e620008000a00 */
[----:B------:R-:W-:-:S04]  /*00b0*/  IMAD R7, R9, R8, R9 ;  /* 0x0000000809077224 */ /* 0x000fc800078e0209 */
[----:B0-----:R-:W-:-:S06]  /*00c0*/  IMAD.WIDE R6, R7, 0x8, R4 ;  /* 0x0000000807067825 */ /* 0x001fcc00078e0204 */
[----:B-1----:R-:W2:Y:S01]  /*00d0*/  LDG.E.64 R6, desc[UR4][R6.64] ;  /* 0x0000000406067981 */ /* 0x002ea2000c1e1b00 */
[----:B------:R-:W-:-:S04]  /*00e0*/  IMAD R3, R0, R8, R9 ;  /* 0x0000000800037224 */ /* 0x000fc800078e0209 */
[----:B------:R-:W-:-:S05]  /*00f0*/  IMAD.WIDE R4, R3, 0x8, R4 ;  /* 0x0000000803047825 */ /* 0x000fca00078e0204 */
[----:B------:R-:W3:Y:S01]  /*0100*/  LDG.E.64 R8, desc[UR4][R4.64] ;  /* 0x0000000404087981 */ /* 0x000ee2000c1e1b00 */
[----:B------:R-:W-:Y:S01]  /*0110*/  IMAD.MOV.U32 R2, RZ, RZ, 0x1 ;  /* 0x00000001ff027424 */ /* 0x000fe200078e00ff */
[----:B------:R-:W-:Y:S01]  /*0120*/  BSSY.RECONVERGENT B0, `(.L_x_1) ;  /* 0x0000012000007945 */ /* 0x000fe20003800200 */
[----:B--2---:R-:W0:Y:S01]  /*0130*/  MUFU.RCP64H R3, R7 ;  /* 0x0000000700037308 */ /* 0x004e220000001800 */
[----:B---3--:R-:W-:-:S03]  /*0140*/  FSETP.GEU.AND P1, PT, |R9|, 6.5827683646048100446e-37, PT ;  /* 0x036000000900780b */ /* 0x008fc60003f2e200 */
[----:B0-----:R-:W-:-:S08]  /*0150*/  DFMA R10, -R6, R2, 1 ;  /* 0x3ff00000060a742b */ /* 0x001fd00000000102 */
[----:B------:R-:W-:-:S08]  /*0160*/  DFMA R10, R10, R10, R10 ;  /* 0x0000000a0a0a722b */ /* 0x000fd0000000000a */
[----:B------:R-:W-:-:S08]  /*0170*/  DFMA R10, R2, R10, R2 ;  /* 0x0000000a020a722b */ /* 0x000fd00000000002 */
[----:B------:R-:W-:-:S08]  /*0180*/  DFMA R2, -R6, R10, 1 ;  /* 0x3ff000000602742b */ /* 0x000fd0000000010a */
[----:B------:R-:W-:-:S08]  /*0190*/  DFMA R2, R10, R2, R10 ;  /* 0x000000020a02722b */ /* 0x000fd0000000000a */
[----:B------:R-:W-:-:S08]  /*01a0*/  DMUL R10, R8, R2 ;  /* 0x00000002080a7228 */ /* 0x000fd00000000000 */
[----:B------:R-:W-:-:S08]  /*01b0*/  DFMA R12, -R6, R10, R8 ;  /* 0x0000000a060c722b */ /* 0x000fd00000000108 */
[----:B------:R-:W-:-:S10]  /*01c0*/  DFMA R2, R2, R12, R10 ;  /* 0x0000000c0202722b */ /* 0x000fd4000000000a */
[----:B------:R-:W-:-:S05]  /*01d0*/  FFMA R0, RZ, R7, R3 ;  /* 0x00000007ff007223 */ /* 0x000fca0000000003 */
[----:B------:R-:W-:-:S13]  /*01e0*/  FSETP.GT.AND P0, PT, |R0|, 1.469367938527859385e-39, PT ;  /* 0x001000000000780b */ /* 0x000fda0003f04200 */
[----:B------:R-:W-:Y:S05]  /*01f0*/  @P0 BRA P1, `(.L_x_2) ;  /* 0x0000000000100947 */ /* 0x000fea0000800000 */
[----:B------:R-:W-:-:S07]  /*0200*/  MOV R0, 0x220 ;  /* 0x0000022000007802 */ /* 0x000fce0000000f00 */
[----:B------:R-:W-:Y:S05]  /*0210*/  CALL.REL.NOINC `($__internal_0_$__cuda_sm20_div_rn_f64_full) ;  /* 0x0000000000147944 */ /* 0x000fea0003c00000 */
[----:B------:R-:W-:Y:S02]  /*0220*/  IMAD.MOV.U32 R2, RZ, RZ, R12 ;  /* 0x000000ffff027224 */ /* 0x000fe400078e000c */
[----:B------:R-:W-:-:S07]  /*0230*/  IMAD.MOV.U32 R3, RZ, RZ, R13 ;  /* 0x000000ffff037224 */ /* 0x000fce00078e000d */
.L_x_2:
[----:B------:R-:W-:Y:S05]  /*0240*/  BSYNC.RECONVERGENT B0 ;  /* 0x0000000000007941 */ /* 0x000fea0003800200 */
.L_x_1:
[----:B------:R-:W-:Y:S01]  /*0250*/  STG.E.64 desc[UR4][R4.64], R2 ;  /* 0x0000000204007986 */ /* 0x000fe2000c101b04 */
[----:B------:R-:W-:Y:S05]  /*0260*/  EXIT ;  /* 0x000000000000794d */ /* 0x000fea0003800000 */
        .weak           $__internal_0_$__cuda_sm20_div_rn_f64_full
        .type           $__internal_0_$__cuda_sm20_div_rn_f64_full,@function
        .size           $__internal_0_$__cuda_sm20_div_rn_f64_full,(.L_x_14 - $__internal_0_$__cuda_sm20_div_rn_f64_full)
$__internal_0_$__cuda_sm20_div_rn_f64_full:
[C---:B------:R-:W-:Y:S01]  /*0270*/  FSETP.GEU.AND P0, PT, |R7|.reuse, 1.469367938527859385e-39, PT ;  /* 0x001000000700780b */ /* 0x040fe20003f0e200 */
[----:B------:R-:W-:Y:S01]  /*0280*/  IMAD.MOV.U32 R16, RZ, RZ, 0x1 ;  /* 0x00000001ff107424 */ /* 0x000fe200078e00ff */
[----:B------:R-:W-:Y:S01]  /*0290*/  LOP3.LUT R2, R7, 0x800fffff, RZ, 0xc0, !PT ;  /* 0x800fffff07027812 */ /* 0x000fe200078ec0ff */
[----:B------:R-:W-:Y:S01]  /*02a0*/  BSSY.RECONVERGENT B1, `(.L_x_3) ;  /* 0x0000055000017945 */ /* 0x000fe20003800200 */
[C---:B------:R-:W-:Y:S02]  /*02b0*/  FSETP.GEU.AND P2, PT, |R9|.reuse, 1.469367938527859385e-39, PT ;  /* 0x001000000900780b */ /* 0x040fe40003f4e200 */
[----:B------:R-:W-:Y:S01]  /*02c0*/  LOP3.LUT R3, R2, 0x3ff00000, RZ, 0xfc, !PT ;  /* 0x3ff0000002037812 */ /* 0x000fe200078efcff */
[----:B------:R-:W-:Y:S01]  /*02d0*/  IMAD.MOV.U32 R2, RZ, RZ, R6 ;  /* 0x000000ffff027224 */ /* 0x000fe200078e0006 */
[----:B------:R-:W-:Y:S02]  /*02e0*/  LOP3.LUT R12, R9, 0x7ff00000, RZ, 0xc0, !PT ;  /* 0x7ff00000090c7812 */ /* 0x000fe400078ec0ff */
[----:B------:R-:W-:-:S03]  /*02f0*/  LOP3.LUT R15, R7, 0x7ff00000, RZ, 0xc0, !PT ;  /* 0x7ff00000070f7812 */ /* 0x000fc600078ec0ff */
[----:B------:R-:W-:Y:S01]  /*0300*/  @!P0 DMUL R2, R6, 8.98846567431157953865e+307 ;  /* 0x7fe0000006028828 */ /* 0x000fe20000000000 */
[----:B------:R-:W-:-:S03]  /*0310*/  ISETP.GE.U32.AND P1, PT, R12, R15, PT ;  /* 0x0000000f0c00720c */ /* 0x000fc60003f26070 */
[----:B------:R-:W-:Y:S01]  /*0320*/  @!P2 LOP3.LUT R13, R7, 0x7ff00000, RZ, 0xc0, !PT ;  /* 0x7ff00000070da812 */ /* 0x000fe200078ec0ff */
[----:B------:R-:W-:Y:S01]  /*0330*/  @!P2 IMAD.MOV.U32 R18, RZ, RZ, RZ ;  /* 0x000000ffff12a224 */ /* 0x000fe200078e00ff */
[----:B------:R-:W0:Y:S02]  /*0340*/  MUFU.RCP64H R17, R3 ;  /* 0x0000000300117308 */ /* 0x000e240000001800 */
[----:B------:R-:W-:Y:S01]  /*0350*/  @!P2 ISETP.GE.U32.AND P3, PT, R12, R13, PT ;  /* 0x0000000d0c00a20c */ /* 0x000fe20003f66070 */
[----:B------:R-:W-:-:S05]  /*0360*/  IMAD.MOV.U32 R13, RZ, RZ, 0x1ca00000 ;  /* 0x1ca00000ff0d7424 */ /* 0x000fca00078e00ff */
[----:B------:R-:W-:-:S04]  /*0370*/  @!P2 SEL R19, R13, 0x63400000, !P3 ;  /* 0x634000000d13a807 */ /* 0x000fc80005800000 */
[----:B------:R-:W-:-:S04]  /*0380*/  @!P2 LOP3.LUT R19, R19, 0x80000000, R9, 0xf8, !PT ;  /* 0x800000001313a812 */ /* 0x000fc800078ef809 */
[----:B------:R-:W-:Y:S01]  /*0390*/  @!P2 LOP3.LUT R19, R19, 0x100000, RZ, 0xfc, !PT ;  /* 0x001000001313a812 */ /* 0x000fe200078efcff */
[----:B0-----:R-:W-:-:S08]  /*03a0*/  DFMA R10, R16, -R2, 1 ;  /* 0x3ff00000100a742b */ /* 0x001fd00000000802 */
[----:B------:R-:W-:-:S08]  /*03b0*/  DFMA R10, R10, R10, R10 ;  /* 0x0000000a0a0a722b */ /* 0x000fd0000000000a */
[----:B------:R-:W-:Y:S01]  /*03c0*/  DFMA R16, R16, R10, R16 ;  /* 0x0000000a1010722b */ /* 0x000fe20000000010 */
[----:B------:R-:W-:Y:S01]  /*03d0*/  SEL R11, R13, 0x63400000, !P1 ;  /* 0x634000000d0b7807 */ /* 0x000fe20004800000 */
[----:B------:R-:W-:-:S03]  /*03e0*/  IMAD.MOV.U32 R10, RZ, RZ, R8 ;  /* 0x000000ffff0a7224 */ /* 0x000fc600078e0008 */
[----:B------:R-:W-:-:S03]  /*03f0*/  LOP3.LUT R11, R11, 0x800fffff, R9, 0xf8, !PT ;  /* 0x800fffff0b0b7812 */ /* 0x000fc600078ef809 */
[----:B------:R-:W-:-:S03]  /*0400*/  DFMA R20, R16, -R2, 1 ;  /* 0x3ff000001014742b */ /* 0x000fc60000000802 */
[----:B------:R-:W-:-:S05]  /*0410*/  @!P2 DFMA R10, R10, 2, -R18 ;  /* 0x400000000a0aa82b */ /* 0x000fca0000000812 */
[----:B------:R-:W-:Y:S01]  /*0420*/  DFMA R16, R16, R20, R16 ;  /* 0x000000141010722b */ /* 0x000fe20000000010 */
[----:B------:R-:W-:Y:S02]  /*0430*/  IMAD.MOV.U32 R21, RZ, RZ, R12 ;  /* 0x000000ffff157224 */ /* 0x000fe400078e000c */
[----:B------:R-:W-:Y:S01]  /*0440*/  IMAD.MOV.U32 R20, RZ, RZ, R15 ;  /* 0x000000ffff147224 */ /* 0x000fe200078e000f */
[----:B------:R-:W-:Y:S02]  /*0450*/  @!P0 LOP3.LUT R20, R3, 0x7ff00000, RZ, 0xc0, !PT ;  /* 0x7ff0000003148812 */ /* 0x000fe400078ec0ff */
[----:B------:R-:W-:Y:S02]  /*0460*/  @!P2 LOP3.LUT R21, R11, 0x7ff00000, RZ, 0xc0, !PT ;  /* 0x7ff000000b15a812 */ /* 0x000fe400078ec0ff */
[----:B------:R-:W-:Y:S01]  /*0470*/  DMUL R18, R16, R10 ;  /* 0x0000000a10127228 */ /* 0x000fe20000000000 */
[----:B------:R-:W-:Y:S02]  /*0480*/  VIADD R23, R20, 0xffffffff ;  /* 0xffffffff14177836 */ /* 0x000fe40000000000 */
[----:B------:R-:W-:-:S05]  /*0490*/  VIADD R22, R21, 0xffffffff ;  /* 0xffffffff15167836 */ /* 0x000fca0000000000 */
[----:B------:R-:W-:Y:S01]  /*04a0*/  DFMA R14, R18, -R2, R10 ;  /* 0x80000002120e722b */ /* 0x000fe2000000000a */
[----:B------:R-:W-:-:S04]  /*04b0*/  ISETP.GT.U32.AND P0, PT, R22, 0x7feffffe, PT ;  /* 0x7feffffe1600780c */ /* 0x000fc80003f04070 */
[----:B------:R-:W-:-:S03]  /*04c0*/  ISETP.GT.U32.OR P0, PT, R23, 0x7feffffe, P0 ;  /* 0x7feffffe1700780c */ /* 0x000fc60000704470 */
[----:B------:R-:W-:-:S10]  /*04d0*/  DFMA R14, R16, R14, R18 ;  /* 0x0000000e100e722b */ /* 0x000fd40000000012 */
[----:B------:R-:W-:Y:S05]  /*04e0*/  @P0 BRA `(.L_x_4) ;  /* 0x00000000006c0947 */ /* 0x000fea0003800000 */
[----:B------:R-:W-:-:S04]  /*04f0*/  LOP3.LUT R9, R7, 0x7ff00000, RZ, 0xc0, !PT ;  /* 0x7ff0000007097812 */ /* 0x000fc800078ec0ff */
[CC--:B------:R-:W-:Y:S02]  /*0500*/  VIADDMNMX R8, R12.reuse, -R9.reuse, 0xb9600000, !PT ;  /* 0xb96000000c087446 */ /* 0x0c0fe40007800909 */
[----:B------:R-:W-:Y:S02]  /*0510*/  ISETP.GE.U32.AND P0, PT, R12, R9, PT ;  /* 0x000000090c00720c */ /* 0x000fe40003f06070 */
[----:B------:R-:W-:Y:S02]  /*0520*/  VIMNMX R8, PT, PT, R8, 0x46a00000, PT ;  /* 0x46a0000008087848 */ /* 0x000fe40003fe0100 */
[----:B------:R-:W-:-:S05]  /*0530*/  SEL R13, R13, 0x63400000, !P0 ;  /* 0x634000000d0d7807 */ /* 0x000fca0004000000 */
[----:B------:R-:W-:Y:S02]  /*0540*/  IMAD.IADD R16, R8, 0x1, -R13 ;  /* 0x0000000108107824 */ /* 0x000fe400078e0a0d */
[----:B------:R-:W-:Y:S02]  /*0550*/  IMAD.MOV.U32 R8, RZ, RZ, RZ ;  /* 0x000000ffff087224 */ /* 0x000fe400078e00ff */
[----:B------:R-:W-:-:S06]  /*0560*/  VIADD R9, R16, 0x7fe00000 ;  /* 0x7fe0000010097836 */ /* 0x000fcc0000000000 */
[----:B------:R-:W-:-:S10]  /*0570*/  DMUL R12, R14, R8 ;  /* 0x000000080e0c7228 */ /* 0x000fd40000000000 */
[----:B------:R-:W-:-:S13]  /*0580*/  FSETP.GTU.AND P0, PT, |R13|, 1.469367938527859385e-39, PT ;  /* 0x001000000d00780b */ /* 0x000fda0003f0c200 */
[----:B------:R-:W-:Y:S05]  /*0590*/  @P0 BRA `(.L_x_5) ;  /* 0x0000000000940947 */ /* 0x000fea0003800000 */
[----:B------:R-:W-:Y:S01]  /*05a0*/  DFMA R2, R14, -R2, R10 ;  /* 0x800000020e02722b */ /* 0x000fe2000000000a */
[----:B------:R-:W-:-:S09]  /*05b0*/  IMAD.MOV.U32 R8, RZ, RZ, RZ ;  /* 0x000000ffff087224 */ /* 0x000fd200078e00ff */
[C---:B------:R-:W-:Y:S02]  /*05c0*/  FSETP.NEU.AND P0, PT, R3.reuse, RZ, PT ;  /* 0x000000ff0300720b */ /* 0x040fe40003f0d000 */
[----:B------:R-:W-:-:S04]  /*05d0*/  LOP3.LUT R7, R3, 0x80000000, R7, 0x48, !PT ;  /* 0x8000000003077812 */ /* 0x000fc800078e4807 */
[----:B------:R-:W-:-:S07]  /*05e0*/  LOP3.LUT R9, R7, R9, RZ, 0xfc, !PT ;  /* 0x0000000907097212 */ /* 0x000fce00078efcff */
[----:B------:R-:W-:Y:S05]  /*05f0*/  @!P0 BRA `(.L_x_5) ;  /* 0x00000000007c8947 */ /* 0x000fea0003800000 */
[----:B------:R-:W-:Y:S01]  /*0600*/  IMAD.MOV R3, RZ, RZ, -R16 ;  /* 0x000000ffff037224 */ /* 0x000fe200078e0a10 */
[----:B------:R-:W-:Y:S01]  /*0610*/  DMUL.RP R8, R14, R8 ;  /* 0x000000080e087228 */ /* 0x000fe20000008000 */
[----:B------:R-:W-:-:S06]  /*0620*/  IMAD.MOV.U32 R2, RZ, RZ, RZ ;  /* 0x000000ffff027224 */ /* 0x000fcc00078e00ff */
[----:B------:R-:W-:-:S03]  /*0630*/  DFMA R2, R12, -R2, R14 ;  /* 0x800000020c02722b */ /* 0x000fc6000000000e */
[----:B------:R-:W-:-:S03]  /*0640*/  LOP3.LUT R7, R9, R7, RZ, 0x3c, !PT ;  /* 0x0000000709077212 */ /* 0x000fc600078e3cff */
[----:B------:R-:W-:-:S04]  /*0650*/  IADD3 R2, PT, PT, -R16, -0x43300000, RZ ;  /* 0xbcd0000010027810 */ /* 0x000fc80007ffe1ff */
[----:B------:R-:W-:-:S04]  /*0660*/  FSETP.NEU.AND P0, PT, |R3|, R2, PT ;  /* 0x000000020300720b */ /* 0x000fc80003f0d200 */
[----:B------:R-:W-:Y:S02]  /*0670*/  FSEL R12, R8, R12, !P0 ;  /* 0x0000000c080c7208 */ /* 0x000fe40004000000 */
[----:B------:R-:W-:Y:S01]  /*0680*/  FSEL R13, R7, R13, !P0 ;  /* 0x0000000d070d7208 */ /* 0x000fe20004000000 */
[----:B------:R-:W-:Y:S06]  /*0690*/  BRA `(.L_x_5) ;  /* 0x0000000000547947 */ /* 0x000fec0003800000 */
.L_x_4:
[----:B------:R-:W-:-:S14]  /*06a0*/  DSETP.NAN.AND P0, PT, R8, R8, PT ;  /* 0x000000080800722a */ /* 0x000fdc0003f08000 */
[----:B------:R-:W-:Y:S05]  /*06b0*/  @P0 BRA `(.L_x_6) ;  /* 0x0000000000440947 */ /* 0x000fea0003800000 */
[----:B------:R-:W-:-:S14]  /*06c0*/  DSETP.NAN.AND P0, PT, R6, R6, PT ;  /* 0x000000060600722a */ /* 0x000fdc0003f08000 */
[----:B------:R-:W-:Y:S05]  /*06d0*/  @P0 BRA `(.L_x_7) ;  /* 0x0000000000300947 */ /* 0x000fea0003800000 */
[----:B------:R-:W-:Y:S01]  /*06e0*/  ISETP.NE.AND P0, PT, R21, R20, PT ;  /* 0x000000141500720c */ /* 0x000fe20003f05270 */
[----:B------:R-:W-:Y:S02]  /*06f0*/  IMAD.MOV.U32 R12, RZ, RZ, 0x0 ;  /* 0x00000000ff0c7424 */ /* 0x000fe400078e00ff */
[----:B------:R-:W-:-:S10]  /*0700*/  IMAD.MOV.U32 R13, RZ, RZ, -0x80000 ;  /* 0xfff80000ff0d7424 */ /* 0x000fd400078e00ff */
[----:B------:R-:W-:Y:S05]  /*0710*/  @!P0 BRA `(.L_x_5) ;  /* 0x0000000000348947 */ /* 0x000fea0003800000 */
[----:B------:R-:W-:Y:S02]  /*0720*/  ISETP.NE.AND P0, PT, R21, 0x7ff00000, PT ;  /* 0x7ff000001500780c */ /* 0x000fe40003f05270 */
[----:B------:R-:W-:Y:S02]  /*0730*/  LOP3.LUT R13, R9, 0x80000000, R7, 0x48, !PT ;  /* 0x80000000090d7812 */ /* 0x000fe400078e4807 */
[----:B------:R-:W-:-:S13]  /*0740*/  ISETP.EQ.OR P0, PT, R20, RZ, !P0 ;  /* 0x000000ff1400720c */ /* 0x000fda0004702670 */
[----:B------:R-:W-:Y:S01]  /*0750*/  @P0 LOP3.LUT R2, R13, 0x7ff00000, RZ, 0xfc, !PT ;  /* 0x7ff000000d020812 */ /* 0x000fe200078efcff */
[----:B------:R-:W-:Y:S02]  /*0760*/  @!P0 IMAD.MOV.U32 R12, RZ, RZ, RZ ;  /* 0x000000ffff0c8224 */ /* 0x000fe400078e00ff */
[----:B------:R-:W-:Y:S02]  /*0770*/  @P0 IMAD.MOV.U32 R12, RZ, RZ, RZ ;  /* 0x000000ffff0c0224 */ /* 0x000fe400078e00ff */
[----:B------:R-:W-:Y:S01]  /*0780*/  @P0 IMAD.MOV.U32 R13, RZ, RZ, R2 ;  /* 0x000000ffff0d0224 */ /* 0x000fe200078e0002 */
[----:B------:R-:W-:Y:S06]  /*0790*/  BRA `(.L_x_5) ;  /* 0x0000000000147947 */ /* 0x000fec0003800000 */
.L_x_7:
[----:B------:R-:W-:Y:S01]  /*07a0*/  LOP3.LUT R13, R7, 0x80000, RZ, 0xfc, !PT ;  /* 0x00080000070d7812 */ /* 0x000fe200078efcff */
[----:B------:R-:W-:Y:S01]  /*07b0*/  IMAD.MOV.U32 R12, RZ, RZ, R6 ;  /* 0x000000ffff0c7224 */ /* 0x000fe200078e0006 */
[----:B------:R-:W-:Y:S06]  /*07c0*/  BRA `(.L_x_5) ;  /* 0x0000000000087947 */ /* 0x000fec0003800000 */
.L_x_6:
[----:B------:R-:W-:Y:S01]  /*07d0*/  LOP3.LUT R13, R9, 0x80000, RZ, 0xfc, !PT ;  /* 0x00080000090d7812 */ /* 0x000fe200078efcff */
[----:B------:R-:W-:-:S07]  /*07e0*/  IMAD.MOV.U32 R12, RZ, RZ, R8 ;  /* 0x000000ffff0c7224 */ /* 0x000fce00078e0008 */
.L_x_5:
[----:B------:R-:W-:Y:S05]  /*07f0*/  BSYNC.RECONVERGENT B1 ;  /* 0x0000000000017941 */ /* 0x000fea0003800200 */
.L_x_3:
[----:B------:R-:W-:Y:S02]  /*0800*/  IMAD.MOV.U32 R2, RZ, RZ, R0 ;  /* 0x000000ffff027224 */ /* 0x000fe400078e0000 */
[----:B------:R-:W-:-:S04]  /*0810*/  IMAD.MOV.U32 R3, RZ, RZ, 0x0 ;  /* 0x00000000ff037424 */ /* 0x000fc800078e00ff */
[----:B------:R-:W-:Y:S05]  /*0820*/  RET.REL.NODEC R2 `(_Z7kernel1iiPd) ;  /* 0xfffffff402f47950 */ /* 0x000fea0003c3ffff */
.L_x_8:
        /* <DEDUP_REMOVED lines=13> */
.L_x_14:


//--------------------- .text._Z7kernel0iiPd      --------------------------
	.section	.text._Z7kernel0iiPd,"ax",@progbits
	.align	128
        .global         _Z7kernel0iiPd
        .type           _Z7kernel0iiPd,@function
        .size           _Z7kernel0iiPd,(.L_x_15 - _Z7kernel0iiPd)
        .other          _Z7kernel0iiPd,@"STO_CUDA_ENTRY STV_DEFAULT"
_Z7kernel0iiPd:
.text._Z7kernel0iiPd:
[----:B------:R-:W-:Y:S08]  /*0000*/  LDC R1, c[0x0][0x37c] ;  /* 0x0000df00ff017b82 */ /* 0x000ff00000000800 */
[----:B------:R-:W0:Y:S01]  /*0010*/  LDC.64 R4, c[0x0][0x380] ;  /* 0x0000e000ff047b82 */ /* 0x000e220000000a00 */
[----:B------:R-:W1:Y:S07]  /*0020*/  LDCU.64 UR4, c[0x0][0x358] ;  /* 0x00006b00ff0477ac */ /* 0x000e6e0008000a00 */
[----:B------:R-:W2:Y:S01]  /*0030*/  LDC.64 R2, c[0x0][0x388] ;  /* 0x0000e200ff027b82 */ /* 0x000ea20000000a00 */
[----:B0-----:R-:W-:-:S04]  /*0040*/  IMAD R5, R5, R4, R5 ;  /* 0x0000000405057224 */ /* 0x001fc800078e0205 */
[----:B--2---:R-:W-:-:S05]  /*0050*/  IMAD.WIDE R2, R5, 0x8, R2 ;  /* 0x0000000805027825 */ /* 0x004fca00078e0202 */
[----:B-1----:R-:W2:Y:S01]  /*0060*/  LDG.E.64 R4, desc[UR4][R2.64] ;  /* 0x0000000402047981 */ /* 0x002ea2000c1e1b00 */
[----:B------:R-:W-:Y:S01]  /*0070*/  IMAD.MOV.U32 R10, RZ, RZ, 0x0 ;  /* 0x00000000ff0a7424 */ /* 0x000fe200078e00ff */
[----:B------:R-:W-:Y:S01]  /*0080*/  MOV R11, 0x3fd80000 ;  /* 0x3fd80000000b7802 */ /* 0x000fe20000000f00 */
[----:B--2---:R-:W0:Y:S01]  /*0090*/  MUFU.RSQ64H R7, R5 ;  /* 0x0000000500077308 */ /* 0x004e220000001c00 */
[----:B------:R-:W-:-:S05]  /*00a0*/  VIADD R6, R5, 0xfcb00000 ;  /* 0xfcb0000005067836 */ /* 0x000fca0000000000 */
[----:B------:R-:W-:Y:S01]  /*00b0*/  ISETP.GE.U32.AND P0, PT, R6, 0x7ca00000, PT ;  /* 0x7ca000000600780c */ /* 0x000fe20003f06070 */
[----:B0-----:R-:W-:-:S08]  /*00c0*/  DMUL R8, R6, R6 ;  /* 0x0000000606087228 */ /* 0x001fd00000000000 */
[----:B------:R-:W-:-:S08]  /*00d0*/  DFMA R8, R4, -R8, 1 ;  /* 0x3ff000000408742b */ /* 0x000fd00000000808 */
[----:B------:R-:W-:Y:S02]  /*00e0*/  DFMA R10, R8, R10, 0.5 ;  /* 0x3fe00000080a742b */ /* 0x000fe4000000000a */
[----:B------:R-:W-:-:S08]  /*00f0*/  DMUL R8, R6, R8 ;  /* 0x0000000806087228 */ /* 0x000fd00000000000 */
[----:B------:R-:W-:-:S08]  /*0100*/  DFMA R8, R10, R8, R6 ;  /* 0x000000080a08722b */ /* 0x000fd00000000006 */
[----:B------:R-:W-:Y:S02]  /*0110*/  DMUL R10, R4, R8 ;  /* 0x00000008040a7228 */ /* 0x000fe40000000000 */
[----:B------:R-:W-:Y:S02]  /*0120*/  VIADD R17, R9, 0xfff00000 ;  /* 0xfff0000009117836 */ /* 0x000fe40000000000 */
[----:B------:R-:W-:-:S04]  /*0130*/  IMAD.MOV.U32 R16, RZ, RZ, R8 ;  /* 0x000000ffff107224 */ /* 0x000fc800078e0008 */
[----:B------:R-:W-:-:S08]  /*0140*/  DFMA R12, R10, -R10, R4 ;  /* 0x8000000a0a0c722b */ /* 0x000fd00000000004 */
[----:B------:R-:W-:Y:S01]  /*0150*/  DFMA R14, R12, R16, R10 ;  /* 0x000000100c0e722b */ /* 0x000fe2000000000a */
[----:B------:R-:W-:Y:S10]  /*0160*/  @!P0 BRA `(.L_x_9) ;  /* 0x0000000000088947 */ /* 0x000ff40003800000 */
[----:B------:R-:W-:-:S07]  /*0170*/  MOV R0, 0x190 ;  /* 0x0000019000007802 */ /* 0x000fce0000000f00 */
[----:B------:R-:W-:Y:S05]  /*0180*/  CALL.REL.NOINC `($__internal_1_$__cuda_sm20_dsqrt_rn_f64_mediumpath_v1) ;  /* 0x0000000000087944 */ /* 0x000fea0003c00000 */
.L_x_9:
[----:B------:R-:W-:Y:S01]  /*0190*/  STG.E.64 desc[UR4][R2.64], R14 ;  /* 0x0000000e02007986 */ /* 0x000fe2000c101b04 */
[----:B------:R-:W-:Y:S05]  /*01a0*/  EXIT ;  /* 0x000000000000794d */ /* 0x000fea0003800000 */
        .weak           $__internal_1_$__cuda_sm20_dsqrt_rn_f64_mediumpath_v1
        .type           $__internal_1_$__cuda_sm20_dsqrt_rn_f64_mediumpath_v1,@function
        .size           $__internal_1_$__cuda_sm20_dsqrt_rn_f64_mediumpath_v1,(.L_x_15 - $__internal_1_$__cuda_sm20_dsqrt_rn_f64_mediumpath_v1)
$__internal_1_$__cuda_sm20_dsqrt_rn_f64_mediumpath_v1:
[----:B------:R-:W-:Y:S02]  /*01b0*/  ISETP.GE.U32.AND P0, PT, R6, -0x3400000, PT ;  /* 0xfcc000000600780c */ /* 0x000fe40003f06070 */
[----:B------:R-:W-:-:S11]  /*01c0*/  MOV R9, R17 ;  /* 0x0000001100097202 */ /* 0x000fd60000000f00 */
[----:B------:R-:W-:Y:S05]  /*01d0*/  @!P0 BRA `(.L_x_10) ;  /* 0x0000000000208947 */ /* 0x000fea0003800000 */
[----:B------:R-:W-:-:S10]  /*01e0*/  DFMA.RM R8, R12, R8, R10 ;  /* 0x000000080c08722b */ /* 0x000fd4000000400a */
[----:B------:R-:W-:-:S05]  /*01f0*/  IADD3 R6, P0, PT, R8, 0x1, RZ ;  /* 0x0000000108067810 */ /* 0x000fca0007f1e0ff */
[----:B------:R-:W-:-:S06]  /*0200*/  IMAD.X R7, RZ, RZ, R9, P0 ;  /* 0x000000ffff077224 */ /* 0x000fcc00000e0609 */
[----:B------:R-:W-:-:S08]  /*0210*/  DFMA.RP R4, -R8, R6, R4 ;  /* 0x000000060804722b */ /* 0x000fd00000008104 */
[----:B------:R-:W-:-:S06]  /*0220*/  DSETP.GT.AND P0, PT, R4, RZ, PT ;  /* 0x000000ff0400722a */ /* 0x000fcc0003f04000 */
[----:B------:R-:W-:Y:S02]  /*0230*/  FSEL R6, R6, R8, P0 ;  /* 0x0000000806067208 */ /* 0x000fe40000000000 */
[----:B------:R-:W-:Y:S01]  /*0240*/  FSEL R7, R7, R9, P0 ;  /* 0x0000000907077208 */ /* 0x000fe20000000000 */
[----:B------:R-:W-:Y:S06]  /*0250*/  BRA `(.L_x_11) ;  /* 0x0000000000647947 */ /* 0x000fec0003800000 */
.L_x_10:
[----:B------:R-:W-:-:S14]  /*0260*/  DSETP.NE.AND P0, PT, R4, RZ, PT ;  /* 0x000000ff0400722a */ /* 0x000fdc0003f05000 */
[----:B------:R-:W-:Y:S05]  /*0270*/  @!P0 BRA `(.L_x_12) ;  /* 0x0000000000588947 */ /* 0x000fea0003800000 */
[----:B------:R-:W-:-:S13]  /*0280*/  ISETP.GE.AND P0, PT, R5, RZ, PT ;  /* 0x000000ff0500720c */ /* 0x000fda0003f06270 */
[----:B------:R-:W-:Y:S01]  /*0290*/  @!P0 IMAD.MOV.U32 R6, RZ, RZ, 0x0 ;  /* 0x00000000ff068424 */ /* 0x000fe200078e00ff */
[----:B------:R-:W-:Y:S01]  /*02a0*/  @!P0 MOV R7, 0xfff80000 ;  /* 0xfff8000000078802 */ /* 0x000fe20000000f00 */
[----:B------:R-:W-:Y:S06]  /*02b0*/  @!P0 BRA `(.L_x_11) ;  /* 0x00000000004c8947 */ /* 0x000fec0003800000 */
[----:B------:R-:W-:-:S13]  /*02c0*/  ISETP.GT.AND P0, PT, R5, 0x7fefffff, PT ;  /* 0x7fefffff0500780c */ /* 0x000fda0003f04270 */
[----:B------:R-:W-:Y:S05]  /*02d0*/  @P0 BRA `(.L_x_12) ;  /* 0x0000000000400947 */ /* 0x000fea0003800000 */
[----:B------:R-:W-:Y:S01]  /*02e0*/  DMUL R4, R4, 8.11296384146066816958e+31 ;  /* 0x4690000004047828 */ /* 0x000fe20000000000 */
[----:B------:R-:W-:Y:S01]  /*02f0*/  IMAD.MOV.U32 R6, RZ, RZ, RZ ;  /* 0x000000ffff067224 */ /* 0x000fe200078e00ff */
[----:B------:R-:W-:Y:S01]  /*0300*/  MOV R11, 0x3fd80000 ;  /* 0x3fd80000000b7802 */ /* 0x000fe20000000f00 */
[----:B------:R-:W-:-:S03]  /*0310*/  IMAD.MOV.U32 R10, RZ, RZ, 0x0 ;  /* 0x00000000ff0a7424 */ /* 0x000fc600078e00ff */
[----:B------:R-:W0:Y:S02]  /*0320*/  MUFU.RSQ64H R7, R5 ;  /* 0x0000000500077308 */ /* 0x000e240000001c00 */
[----:B0-----:R-:W-:-:S08]  /*0330*/  DMUL R8, R6, R6 ;  /* 0x0000000606087228 */ /* 0x001fd00000000000 */
[----:B------:R-:W-:-:S08]  /*0340*/  DFMA R8, R4, -R8, 1 ;  /* 0x3ff000000408742b */ /* 0x000fd00000000808 */
[----:B------:R-:W-:Y:S02]  /*0350*/  DFMA R10, R8, R10, 0.5 ;  /* 0x3fe00000080a742b */ /* 0x000fe4000000000a */
[----:B------:R-:W-:-:S08]  /*0360*/  DMUL R8, R6, R8 ;  /* 0x0000000806087228 */ /* 0x000fd00000000000 */
[----:B------:R-:W-:-:S08]  /*0370*/  DFMA R8, R10, R8, R6 ;  /* 0x000000080a08722b */ /* 0x000fd00000000006 */
[----:B------:R-:W-:Y:S02]  /*0380*/  DMUL R6, R4, R8 ;  /* 0x0000000804067228 */ /* 0x000fe40000000000 */
[----:B------:R-:W-:-:S06]  /*0390*/  VIADD R9, R9, 0xfff00000 ;  /* 0xfff0000009097836 */ /* 0x000fcc0000000000 */
[----:B------:R-:W-:-:S08]  /*03a0*/  DFMA R10, R6, -R6, R4 ;  /* 0x80000006060a722b */ /* 0x000fd00000000004 */
[----:B------:R-:W-:-:S10]  /*03b0*/  DFMA R6, R8, R10, R6 ;  /* 0x0000000a0806722b */ /* 0x000fd40000000006 */
[----:B------:R-:W-:Y:S01]  /*03c0*/  IADD3 R7, PT, PT, R7, -0x3500000, RZ ;  /* 0xfcb0000007077810 */ /* 0x000fe20007ffe0ff */
[----:B------:R-:W-:Y:S06]  /*03d0*/  BRA `(.L_x_11) ;  /* 0x0000000000047947 */ /* 0x000fec0003800000 */
.L_x_12:
[----:B------:R-:W-:-:S11]  /*03e0*/  DADD R6, R4, R4 ;  /* 0x0000000004067229 */ /* 0x000fd60000000004 */
.L_x_11:
[----:B------:R-:W-:Y:S01]  /*03f0*/  IMAD.MOV.U32 R4, RZ, RZ, R0 ;  /* 0x000000ffff047224 */ /* 0x000fe200078e0000 */
[----:B------:R-:W-:Y:S01]  /*0400*/  MOV R5, 0x0 ;  /* 0x0000000000057802 */ /* 0x000fe20000000f00 */
[----:B------:R-:W-:Y:S01]  /*0410*/  IMAD.MOV.U32 R14, RZ, RZ, R6 ;  /* 0x000000ffff0e7224 */ /* 0x000fe200078e0006 */
[----:B------:R-:W-:Y:S02]  /*0420*/  MOV R15, R7 ;  /* 0x00000007000f7202 */ /* 0x000fe40000000f00 */
[----:B------:R-:W-:Y:S05]  /*0430*/  RET.REL.NODEC R4 `(_Z7kernel0iiPd) ;  /* 0xfffffff804f07950 */ /* 0x000fea0003c3ffff */
.L_x_13:
        /* <DEDUP_REMOVED lines=12> */
.L_x_15:


//--------------------- .nv.shared.reserved.0     --------------------------
	.section	.nv.shared.reserved.0,"aw",@nobits
	.weak		__nv_reservedSMEM_offset_0_alias
	.size		__nv_reservedSMEM_offset_0_alias, 0, 64
	.other		__nv_reservedSMEM_offset_0_alias,@"STO_CUDA_RESERVED_SHARED STV_DEFAULT"
__nv_reservedSMEM_offset_0_alias:
	.zero		0
	.zero		64


//--------------------- .nv.constant0._Z7kernel2iiPd --------------------------
	.section	.nv.constant0._Z7kernel2iiPd,"a",@progbits
	.sectionflags	@""
	.align	4
.nv.constant0._Z7kernel2iiPd:
	.zero		912


//--------------------- .nv.constant0._Z7kernel1iiPd --------------------------
	.section	.nv.constant0._Z7kernel1iiPd,"a",@progbits
	.sectionflags	@""
	.align	4
.nv.constant0._Z7kernel1iiPd:
	.zero		912


//--------------------- .nv.constant0._Z7kernel0iiPd --------------------------
	.section	.nv.constant0._Z7kernel0iiPd,"a",@progbits
	.sectionflags	@""
	.align	4
.nv.constant0._Z7kernel0iiPd:
	.zero		912


//--------------------- SYMBOLS --------------------------

	.type		.nv.reservedSmem.offset0,@object
	.size		.nv.reservedSmem.offset0,0x4
